//
// Generated by NVIDIA NVVM Compiler
//
// Compiler Build ID: CL-36424714
// Cuda compilation tools, release 13.0, V13.0.88
// Based on NVVM 20.0.0
//

.version 9.0
.target sm_100
.address_size 64

	// .globl	_Z16find_hamming_onePiPbii

.visible .entry _Z16find_hamming_onePiPbii(
	.param .u64 .ptr .align 1 _Z16find_hamming_onePiPbii_param_0,
	.param .u64 .ptr .align 1 _Z16find_hamming_onePiPbii_param_1,
	.param .u32 _Z16find_hamming_onePiPbii_param_2,
	.param .u32 _Z16find_hamming_onePiPbii_param_3
)
{
	.reg .pred 	%p<16>;
	.reg .b16 	%rs<6>;
	.reg .b32 	%r<63>;
	.reg .b64 	%rd<19>;

	ld.param.u64 	%rd3, [_Z16find_hamming_onePiPbii_param_0];
	ld.param.u64 	%rd4, [_Z16find_hamming_onePiPbii_param_1];
	ld.param.u32 	%r32, [_Z16find_hamming_onePiPbii_param_2];
	ld.param.u32 	%r33, [_Z16find_hamming_onePiPbii_param_3];
	cvta.to.global.u64 	%rd1, %rd4;
	mov.u32 	%r34, %ctaid.x;
	shl.b32 	%r1, %r34, 10;
	mov.u32 	%r2, %tid.x;
	or.b32  	%r3, %r1, %r2;
	add.s32 	%r60, %r3, 1;
	setp.ge.s32 	%p1, %r60, %r33;
	@%p1 bra 	$L__BB0_19;
	setp.lt.s32 	%p2, %r32, 1;
	mul.lo.s32 	%r5, %r33, %r3;
	@%p2 bra 	$L__BB0_8;
	cvta.to.global.u64 	%rd2, %rd3;
	mul.lo.s32 	%r6, %r32, %r3;
$L__BB0_3:
	mul.lo.s32 	%r8, %r60, %r32;
	mov.b32 	%r53, 0;
	mov.u32 	%r57, %r53;
$L__BB0_4:
	add.s32 	%r46, %r53, %r6;
	mul.wide.s32 	%rd13, %r46, 4;
	add.s64 	%rd14, %rd2, %rd13;
	ld.global.u32 	%r47, [%rd14];
	add.s32 	%r48, %r53, %r8;
	mul.wide.s32 	%rd15, %r48, 4;
	add.s64 	%rd16, %rd2, %rd15;
	ld.global.u32 	%r49, [%rd16];
	xor.b32  	%r55, %r49, %r47;
	setp.eq.s32 	%p11, %r49, %r47;
	@%p11 bra 	$L__BB0_6;
$L__BB0_5:
	and.b32  	%r50, %r55, 1;
	add.s32 	%r57, %r50, %r57;
	shr.s32 	%r15, %r55, 1;
	setp.gt.u32 	%p12, %r55, 1;
	mov.u32 	%r55, %r15;
	@%p12 bra 	$L__BB0_5;
$L__BB0_6:
	add.s32 	%r53, %r53, 1;
	setp.ne.s32 	%p13, %r53, %r32;
	@%p13 bra 	$L__BB0_4;
	setp.eq.s32 	%p14, %r57, 1;
	selp.u16 	%rs5, 1, 0, %p14;
	add.s32 	%r51, %r60, %r5;
	cvt.s64.s32 	%rd17, %r51;
	add.s64 	%rd18, %rd1, %rd17;
	st.global.u8 	[%rd18], %rs5;
	add.s32 	%r60, %r60, 1;
	setp.lt.s32 	%p15, %r60, %r33;
	@%p15 bra 	$L__BB0_3;
	bra.uni 	$L__BB0_19;
$L__BB0_8:
	not.b32 	%r35, %r2;
	add.s32 	%r19, %r33, %r35;
	sub.s32 	%r36, %r33, %r3;
	add.s32 	%r37, %r36, -2;
	and.b32  	%r20, %r19, 7;
	setp.lt.u32 	%p3, %r37, 7;
	@%p3 bra 	$L__BB0_11;
	add.s32 	%r39, %r1, %r20;
	sub.s32 	%r21, %r19, %r39;
	mov.b32 	%r59, 0;
$L__BB0_10:
	.pragma "nounroll";
	add.s32 	%r40, %r60, %r5;
	cvt.s64.s32 	%rd5, %r40;
	add.s64 	%rd6, %rd1, %rd5;
	mov.b16 	%rs1, 0;
	st.global.u8 	[%rd6], %rs1;
	st.global.u8 	[%rd6+1], %rs1;
	st.global.u8 	[%rd6+2], %rs1;
	st.global.u8 	[%rd6+3], %rs1;
	st.global.u8 	[%rd6+4], %rs1;
	st.global.u8 	[%rd6+5], %rs1;
	st.global.u8 	[%rd6+6], %rs1;
	st.global.u8 	[%rd6+7], %rs1;
	add.s32 	%r60, %r60, 8;
	add.s32 	%r59, %r59, 8;
	setp.ne.s32 	%p4, %r59, %r21;
	@%p4 bra 	$L__BB0_10;
$L__BB0_11:
	setp.eq.s32 	%p5, %r20, 0;
	@%p5 bra 	$L__BB0_19;
	and.b32  	%r27, %r19, 3;
	setp.lt.u32 	%p6, %r20, 4;
	@%p6 bra 	$L__BB0_14;
	add.s32 	%r41, %r60, %r5;
	cvt.s64.s32 	%rd7, %r41;
	add.s64 	%rd8, %rd1, %rd7;
	mov.b16 	%rs2, 0;
	st.global.u8 	[%rd8], %rs2;
	st.global.u8 	[%rd8+1], %rs2;
	st.global.u8 	[%rd8+2], %rs2;
	st.global.u8 	[%rd8+3], %rs2;
	add.s32 	%r60, %r60, 4;
$L__BB0_14:
	setp.eq.s32 	%p7, %r27, 0;
	@%p7 bra 	$L__BB0_19;
	setp.eq.s32 	%p8, %r27, 1;
	@%p8 bra 	$L__BB0_17;
	add.s32 	%r42, %r60, %r5;
	cvt.s64.s32 	%rd9, %r42;
	add.s64 	%rd10, %rd1, %rd9;
	mov.b16 	%rs3, 0;
	st.global.u8 	[%rd10], %rs3;
	st.global.u8 	[%rd10+1], %rs3;
	add.s32 	%r60, %r60, 2;
$L__BB0_17:
	and.b32  	%r43, %r19, 1;
	setp.eq.b32 	%p9, %r43, 1;
	not.pred 	%p10, %p9;
	@%p10 bra 	$L__BB0_19;
	add.s32 	%r44, %r60, %r5;
	cvt.s64.s32 	%rd11, %r44;
	add.s64 	%rd12, %rd1, %rd11;
	mov.b16 	%rs4, 0;
	st.global.u8 	[%rd12], %rs4;
$L__BB0_19:
	ret;

}


// ===== COMPILED SASS (sm_100) =====

	.target	sm_100

	.elftype	@"ET_EXEC"


//--------------------- .note.nv.tkinfo           --------------------------
	.section	.note.nv.tkinfo,"",@"SHT_NOTE"
	.sectionflags	@"SHF_NOTE_NV_TKINFO"
	.tkinfo
        /*0018*/ 	.word	0x00000002
        /*0030*/ 	.string	""
        /*0030*/ 	.string	"ptxas"
        /*0030*/ 	.string	"Cuda compilation tools, release 13.0, V13.0.88"
        /*0030*/ 	.string	"Build cuda_13.0.r13.0/compiler.36424714_0"
        /*0030*/ 	.string	"-arch sm_100 -m 64 "



//--------------------- .note.nv.cuinfo           --------------------------
	.section	.note.nv.cuinfo,"",@"SHT_NOTE"
	.sectionflags	@"SHF_NOTE_NV_CUINFO"
        /*0018*/ 	.short	0x0002
        /*001a*/ 	.short	0x0064
        /*001c*/ 	.short	0x0082
	.zero		2


//--------------------- .nv.info                  --------------------------
	.section	.nv.info,"",@"SHT_CUDA_INFO"
	.align	4


	//----- nvinfo : EIATTR_REGCOUNT
	.align		4
        /*0000*/ 	.byte	0x04, 0x2f
        /*0002*/ 	.short	(.L_1 - .L_0)
	.align		4
.L_0:
        /*0004*/ 	.word	index@(_Z16find_hamming_onePiPbii)
        /*0008*/ 	.word	0x0000000e


	//----- nvinfo : EIATTR_FRAME_SIZE
	.align		4
.L_1:
        /*000c*/ 	.byte	0x04, 0x11
        /*000e*/ 	.short	(.L_3 - .L_2)
	.align		4
.L_2:
        /*0010*/ 	.word	index@(_Z16find_hamming_onePiPbii)
        /*0014*/ 	.word	0x00000000


	//----- nvinfo : EIATTR_MIN_STACK_SIZE
	.align		4
.L_3:
        /*0018*/ 	.byte	0x04, 0x12
        /*001a*/ 	.short	(.L_5 - .L_4)
	.align		4
.L_4:
        /*001c*/ 	.word	index@(_Z16find_hamming_onePiPbii)
        /*0020*/ 	.word	0x00000000
.L_5:


//--------------------- .nv.compat                --------------------------
	.section	.nv.compat,"",@"SHT_CUDA_COMPAT_INFO"
	.align	4
        /*0000*/ 	.byte	0x02, 0x09, 0x00, 0x00, 0x02, 0x02, 0x01, 0x00, 0x02, 0x05, 0x05, 0x00, 0x03, 0x07, 0x01, 0x01
        /*0010*/ 	.byte	0x02, 0x03, 0x00, 0x00, 0x02, 0x06, 0x01, 0x00, 0x04, 0x0b, 0x08, 0x00, 0x09, 0x00, 0x00, 0x00
        /*0020*/ 	.byte	0x00, 0x00, 0x00, 0x00


//--------------------- .nv.info._Z16find_hamming_onePiPbii --------------------------
	.section	.nv.info._Z16find_hamming_onePiPbii,"",@"SHT_CUDA_INFO"
	.sectionflags	@""
	.align	4


	//----- nvinfo : EIATTR_CUDA_API_VERSION
	.align		4
        /*0000*/ 	.byte	0x04, 0x37
        /*0002*/ 	.short	(.L_7 - .L_6)
.L_6:
        /*0004*/ 	.word	0x00000082


	//----- nvinfo : EIATTR_KPARAM_INFO
	.align		4
.L_7:
        /*0008*/ 	.byte	0x04, 0x17
        /*000a*/ 	.short	(.L_9 - .L_8)
.L_8:
        /*000c*/ 	.word	0x00000000
        /*0010*/ 	.short	0x0003
        /*0012*/ 	.short	0x0014
        /*0014*/ 	.byte	0x00, 0xf0, 0x11, 0x00


	//----- nvinfo : EIATTR_KPARAM_INFO
	.align		4
.L_9:
        /*0018*/ 	.byte	0x04, 0x17
        /*001a*/ 	.short	(.L_11 - .L_10)
.L_10:
        /*001c*/ 	.word	0x00000000
        /*0020*/ 	.short	0x0002
        /*0022*/ 	.short	0x0010
        /*0024*/ 	.byte	0x00, 0xf0, 0x11, 0x00


	//----- nvinfo : EIATTR_KPARAM_INFO
	.align		4
.L_11:
        /*0028*/ 	.byte	0x04, 0x17
        /*002a*/ 	.short	(.L_13 - .L_12)
.L_12:
        /*002c*/ 	.word	0x00000000
        /*0030*/ 	.short	0x0001
        /*0032*/ 	.short	0x0008
        /*0034*/ 	.byte	0x00, 0xf5, 0x21, 0x00


	//----- nvinfo : EIATTR_KPARAM_INFO
	.align		4
.L_13:
        /*0038*/ 	.byte	0x04, 0x17
        /*003a*/ 	.short	(.L_15 - .L_14)
.L_14:
        /*003c*/ 	.word	0x00000000
        /*0040*/ 	.short	0x0000
        /*0042*/ 	.short	0x0000
        /*0044*/ 	.byte	0x00, 0xf5, 0x21, 0x00


	//----- nvinfo : EIATTR_SPARSE_MMA_MASK
	.align		4
.L_15:
        /*0048*/ 	.byte	0x03, 0x50
        /*004a*/ 	.short	0x0000


	//----- nvinfo : EIATTR_MAXREG_COUNT
	.align		4
        /*004c*/ 	.byte	0x03, 0x1b
        /*004e*/ 	.short	0x00ff


	//----- nvinfo : EIATTR_MERCURY_ISA_VERSION
	.align		4
        /*0050*/ 	.byte	0x03, 0x5f
        /*0052*/ 	.short	0x0101


	//----- nvinfo : EIATTR_VRC_CTA_INIT_COUNT
	.align		4
        /*0054*/ 	.byte	0x02, 0x4a
	.zero		1
	.zero		1


	//----- nvinfo : EIATTR_EXIT_INSTR_OFFSETS
	.align		4
        /*0058*/ 	.byte	0x04, 0x1c
        /*005a*/ 	.short	(.L_17 - .L_16)


	//   ....[0]....
.L_16:
        /*005c*/ 	.word	0x00000080


	//   ....[1]....
        /*0060*/ 	.word	0x000002f0


	//   ....[2]....
        /*0064*/ 	.word	0x000004b0


	//   ....[3]....
        /*0068*/ 	.word	0x000005b0


	//   ....[4]....
        /*006c*/ 	.word	0x00000650


	//   ....[5]....
        /*0070*/ 	.word	0x000006c0


	//----- nvinfo : EIATTR_CRS_STACK_SIZE
	.align		4
.L_17:
        /*0074*/ 	.byte	0x04, 0x1e
        /*0076*/ 	.short	(.L_19 - .L_18)
.L_18:
        /*0078*/ 	.word	0x00000000


	//----- nvinfo : EIATTR_CBANK_PARAM_SIZE
	.align		4
.L_19:
        /*007c*/ 	.byte	0x03, 0x19
        /*007e*/ 	.short	0x0018


	//----- nvinfo : EIATTR_PARAM_CBANK
	.align		4
        /*0080*/ 	.byte	0x04, 0x0a
        /*0082*/ 	.short	(.L_21 - .L_20)
	.align		4
.L_20:
        /*0084*/ 	.word	index@(.nv.constant0._Z16find_hamming_onePiPbii)
        /*0088*/ 	.short	0x0380
        /*008a*/ 	.short	0x0018


	//----- nvinfo : EIATTR_SW_WAR
	.align		4
.L_21:
        /*008c*/ 	.byte	0x04, 0x36
        /*008e*/ 	.short	(.L_23 - .L_22)
.L_22:
        /*0090*/ 	.word	0x00000008
.L_23:


//--------------------- .nv.callgraph             --------------------------
	.section	.nv.callgraph,"",@"SHT_CUDA_CALLGRAPH"
	.align	4
	.sectionentsize	8
	.align		4
        /*0000*/ 	.word	0x00000000
	.align		4
        /*0004*/ 	.word	0xffffffff
	.align		4
        /*0008*/ 	.word	0x00000000
	.align		4
        /*000c*/ 	.word	0xfffffffe
	.align		4
        /*0010*/ 	.word	0x00000000
	.align		4
        /*0014*/ 	.word	0xfffffffd
	.align		4
        /*0018*/ 	.word	0x00000000
	.align		4
        /*001c*/ 	.word	0xfffffffc


//--------------------- .text._Z16find_hamming_onePiPbii --------------------------
	.section	.text._Z16find_hamming_onePiPbii,"ax",@progbits
	.align	128
        .global         _Z16find_hamming_onePiPbii
        .type           _Z16find_hamming_onePiPbii,@function
        .size           _Z16find_hamming_onePiPbii,(.L_x_12 - _Z16find_hamming_onePiPbii)
        .other          _Z16find_hamming_onePiPbii,@"STO_CUDA_ENTRY STV_DEFAULT"
_Z16find_hamming_onePiPbii:
.text._Z16find_hamming_onePiPbii:
[----:B------:R-:W-:Y:S01]  /*0000*/  LDC R1, c[0x0][0x37c] ;  /* 0x0000df00ff017b82 */ /* 0x000fe20000000800 */
[----:B------:R-:W0:Y:S07]  /*0010*/  S2R R2, SR_TID.X ;  /* 0x0000000000027919 */ /* 0x000e2e0000002100 */
[----:B------:R-:W1:Y:S08]  /*0020*/  S2UR UR4, SR_CTAID.X ;  /* 0x00000000000479c3 */ /* 0x000e700000002500 */
[----:B------:R-:W2:Y:S01]  /*0030*/  LDC R11, c[0x0][0x394] ;  /* 0x0000e500ff0b7b82 */ /* 0x000ea20000000800 */
[----:B-1----:R-:W-:-:S06]  /*0040*/  USHF.L.U32 UR4, UR4, 0xa, URZ ;  /* 0x0000000a04047899 */ /* 0x002fcc00080006ff */
[----:B0-----:R-:W-:-:S05]  /*0050*/  LOP3.LUT R0, R2, UR4, RZ, 0xfc, !PT ;  /* 0x0000000402007c12 */ /* 0x001fca000f8efcff */
[----:B------:R-:W-:-:S05]  /*0060*/  VIADD R3, R0, 0x1 ;  /* 0x0000000100037836 */ /* 0x000fca0000000000 */
[----:B--2---:R-:W-:-:S13]  /*0070*/  ISETP.GE.AND P0, PT, R3, R11, PT ;  /* 0x0000000b0300720c */ /* 0x004fda0003f06270 */
[----:B------:R-:W-:Y:S05]  /*0080*/  @P0 EXIT ;  /* 0x000000000000094d */ /* 0x000fea0003800000 */
[----:B------:R-:W0:Y:S01]  /*0090*/  LDCU UR5, c[0x0][0x390] ;  /* 0x00007200ff0577ac */ /* 0x000e220008000800 */
[----:B------:R-:W1:Y:S01]  /*00a0*/  LDCU.64 UR6, c[0x0][0x358] ;  /* 0x00006b00ff0677ac */ /* 0x000e620008000a00 */
[----:B0-----:R-:W-:-:S09]  /*00b0*/  UISETP.GE.AND UP0, UPT, UR5, 0x1, UPT ;  /* 0x000000010500788c */ /* 0x001fd2000bf06270 */
[----:B-1----:R-:W-:Y:S05]  /*00c0*/  BRA.U !UP0, `(.L_x_0) ;  /* 0x00000001088c7547 */ /* 0x002fea000b800000 */
.L_x_5:
[----:B------:R-:W-:Y:S02]  /*00d0*/  IMAD.MOV.U32 R2, RZ, RZ, RZ ;  /* 0x000000ffff027224 */ /* 0x000fe400078e00ff */
[----:B0-----:R-:W-:-:S07]  /*00e0*/  IMAD.MOV.U32 R8, RZ, RZ, RZ ;  /* 0x000000ffff087224 */ /* 0x001fce00078e00ff */
.L_x_4:
[----:B------:R-:W0:Y:S01]  /*00f0*/  LDC.64 R6, c[0x0][0x380] ;  /* 0x0000e000ff067b82 */ /* 0x000e220000000a00 */
[----:B------:R-:W1:Y:S02]  /*0100*/  LDCU UR5, c[0x0][0x390] ;  /* 0x00007200ff0577ac */ /* 0x000e640008000800 */
[--C-:B-1----:R-:W-:Y:S02]  /*0110*/  IMAD R5, R0, UR5, R2.reuse ;  /* 0x0000000500057c24 */ /* 0x102fe4000f8e0202 */
[----:B------:R-:W-:Y:S02]  /*0120*/  IMAD R9, R3, UR5, R2 ;  /* 0x0000000503097c24 */ /* 0x000fe4000f8e0202 */
[----:B0-----:R-:W-:-:S04]  /*0130*/  IMAD.WIDE R4, R5, 0x4, R6 ;  /* 0x0000000405047825 */ /* 0x001fc800078e0206 */
[----:B------:R-:W-:Y:S02]  /*0140*/  IMAD.WIDE R6, R9, 0x4, R6 ;  /* 0x0000000409067825 */ /* 0x000fe400078e0206 */
[----:B------:R-:W2:Y:S04]  /*0150*/  LDG.E R4, desc[UR6][R4.64] ;  /* 0x0000000604047981 */ /* 0x000ea8000c1e1900 */
[----:B------:R-:W2:Y:S01]  /*0160*/  LDG.E R7, desc[UR6][R6.64] ;  /* 0x0000000606077981 */ /* 0x000ea2000c1e1900 */
[----:B------:R-:W-:Y:S01]  /*0170*/  VIADD R2, R2, 0x1 ;  /* 0x0000000102027836 */ /* 0x000fe20000000000 */
[----:B------:R-:W-:Y:S04]  /*0180*/  BSSY.RECONVERGENT B0, `(.L_x_1) ;  /* 0x000000a000007945 */ /* 0x000fe80003800200 */
[----:B------:R-:W-:-:S02]  /*0190*/  ISETP.NE.AND P1, PT, R2, UR5, PT ;  /* 0x0000000502007c0c */ /* 0x000fc4000bf25270 */
[CC--:B--2---:R-:W-:Y:S02]  /*01a0*/  ISETP.NE.AND P0, PT, R7.reuse, R4.reuse, PT ;  /* 0x000000040700720c */ /* 0x0c4fe40003f05270 */
[----:B------:R-:W-:-:S11]  /*01b0*/  LOP3.LUT R9, R7, R4, RZ, 0x3c, !PT ;  /* 0x0000000407097212 */ /* 0x000fd600078e3cff */
[----:B------:R-:W-:Y:S05]  /*01c0*/  @!P0 BRA `(.L_x_2) ;  /* 0x0000000000148947 */ /* 0x000fea0003800000 */
.L_x_3:
[C---:B------:R-:W-:Y:S02]  /*01d0*/  ISETP.GT.U32.AND P0, PT, R9.reuse, 0x1, PT ;  /* 0x000000010900780c */ /* 0x040fe40003f04070 */
[----:B------:R-:W-:Y:S02]  /*01e0*/  LOP3.LUT R5, R9, 0x1, RZ, 0xc0, !PT ;  /* 0x0000000109057812 */ /* 0x000fe400078ec0ff */
[----:B------:R-:W-:-:S03]  /*01f0*/  SHF.R.S32.HI R9, RZ, 0x1, R9 ;  /* 0x00000001ff097819 */ /* 0x000fc60000011409 */
[----:B------:R-:W-:-:S06]  /*0200*/  IMAD.IADD R8, R5, 0x1, R8 ;  /* 0x0000000105087824 */ /* 0x000fcc00078e0208 */
[----:B------:R-:W-:Y:S05]  /*0210*/  @P0 BRA `(.L_x_3) ;  /* 0xfffffffc00ec0947 */ /* 0x000fea000383ffff */
.L_x_2:
[----:B------:R-:W-:Y:S05]  /*0220*/  BSYNC.RECONVERGENT B0 ;  /* 0x0000000000007941 */ /* 0x000fea0003800200 */
.L_x_1:
[----:B------:R-:W-:Y:S05]  /*0230*/  @P1 BRA `(.L_x_4) ;  /* 0xfffffffc00ac1947 */ /* 0x000fea000383ffff */
[----:B------:R-:W0:Y:S01]  /*0240*/  LDCU UR5, c[0x0][0x394] ;  /* 0x00007280ff0577ac */ /* 0x000e220008000800 */
[----:B------:R-:W-:Y:S01]  /*0250*/  ISETP.NE.AND P0, PT, R8, 0x1, PT ;  /* 0x000000010800780c */ /* 0x000fe20003f05270 */
[----:B------:R-:W1:Y:S03]  /*0260*/  LDCU.64 UR8, c[0x0][0x388] ;  /* 0x00007100ff0877ac */ /* 0x000e660008000a00 */
[----:B------:R-:W-:Y:S01]  /*0270*/  SEL R7, RZ, 0x1, P0 ;  /* 0x00000001ff077807 */ /* 0x000fe20000000000 */
[----:B0-----:R-:W-:Y:S02]  /*0280*/  IMAD R2, R0, UR5, R3 ;  /* 0x0000000500027c24 */ /* 0x001fe4000f8e0203 */
[----:B------:R-:W-:-:S03]  /*0290*/  VIADD R3, R3, 0x1 ;  /* 0x0000000103037836 */ /* 0x000fc60000000000 */
[C---:B-1----:R-:W-:Y:S02]  /*02a0*/  IADD3 R4, P1, PT, R2.reuse, UR8, RZ ;  /* 0x0000000802047c10 */ /* 0x042fe4000ff3e0ff */
[----:B------:R-:W-:Y:S02]  /*02b0*/  ISETP.GE.AND P0, PT, R3, UR5, PT ;  /* 0x0000000503007c0c */ /* 0x000fe4000bf06270 */
[----:B------:R-:W-:-:S05]  /*02c0*/  LEA.HI.X.SX32 R5, R2, UR9, 0x1, P1 ;  /* 0x0000000902057c11 */ /* 0x000fca00088f0eff */
[----:B------:R0:W-:Y:S06]  /*02d0*/  STG.E.U8 desc[UR6][R4.64], R7 ;  /* 0x0000000704007986 */ /* 0x0001ec000c101106 */
[----:B------:R-:W-:Y:S05]  /*02e0*/  @!P0 BRA `(.L_x_5) ;  /* 0xfffffffc00788947 */ /* 0x000fea000383ffff */
[----:B------:R-:W-:Y:S05]  /*02f0*/  EXIT ;  /* 0x000000000000794d */ /* 0x000fea0003800000 */
.L_x_0:
[----:B------:R-:W-:Y:S01]  /*0300*/  IADD3 R4, PT, PT, -R0, -0x2, R11 ;  /* 0xfffffffe00047810 */ /* 0x000fe20007ffe10b */
[----:B------:R-:W0:Y:S01]  /*0310*/  LDCU.64 UR8, c[0x0][0x388] ;  /* 0x00007100ff0877ac */ /* 0x000e220008000a00 */
[----:B------:R-:W-:Y:S01]  /*0320*/  LOP3.LUT R2, RZ, R2, RZ, 0x33, !PT ;  /* 0x00000002ff027212 */ /* 0x000fe200078e33ff */
[----:B------:R-:W-:Y:S01]  /*0330*/  BSSY.RECONVERGENT B0, `(.L_x_6) ;  /* 0x0000017000007945 */ /* 0x000fe20003800200 */
[----:B------:R-:W-:-:S03]  /*0340*/  ISETP.GE.U32.AND P1, PT, R4, 0x7, PT ;  /* 0x000000070400780c */ /* 0x000fc60003f26070 */
[----:B------:R-:W-:-:S05]  /*0350*/  IMAD.IADD R2, R2, 0x1, R11 ;  /* 0x0000000102027824 */ /* 0x000fca00078e020b */
[----:B------:R-:W-:-:S04]  /*0360*/  LOP3.LUT R7, R2, 0x7, RZ, 0xc0, !PT ;  /* 0x0000000702077812 */ /* 0x000fc800078ec0ff */
[----:B------:R-:W-:Y:S01]  /*0370*/  ISETP.NE.AND P0, PT, R7, RZ, PT ;  /* 0x000000ff0700720c */ /* 0x000fe20003f05270 */
[----:B------:R-:W-:-:S12]  /*0380*/  @!P1 BRA `(.L_x_7) ;  /* 0x0000000000449947 */ /* 0x000fd80003800000 */
[----:B------:R-:W-:Y:S01]  /*0390*/  IADD3 R6, PT, PT, R2, -UR4, -R7 ;  /* 0x8000000402067c10 */ /* 0x000fe2000fffe807 */
[----:B------:R-:W-:-:S07]  /*03a0*/  IMAD.MOV.U32 R9, RZ, RZ, RZ ;  /* 0x000000ffff097224 */ /* 0x000fce00078e00ff */
.L_x_8:
[----:B-1----:R-:W-:Y:S02]  /*03b0*/  IMAD R5, R0, R11, R3 ;  /* 0x0000000b00057224 */ /* 0x002fe400078e0203 */
[----:B------:R-:W-:Y:S02]  /*03c0*/  VIADD R9, R9, 0x8 ;  /* 0x0000000809097836 */ /* 0x000fe40000000000 */
[----:B------:R-:W-:Y:S01]  /*03d0*/  VIADD R3, R3, 0x8 ;  /* 0x0000000803037836 */ /* 0x000fe20000000000 */
[----:B0-----:R-:W-:-:S04]  /*03e0*/  IADD3 R4, P1, PT, R5, UR8, RZ ;  /* 0x0000000805047c10 */ /* 0x001fc8000ff3e0ff */
[----:B------:R-:W-:Y:S02]  /*03f0*/  LEA.HI.X.SX32 R5, R5, UR9, 0x1, P1 ;  /* 0x0000000905057c11 */ /* 0x000fe400088f0eff */
[----:B------:R-:W-:-:S03]  /*0400*/  ISETP.NE.AND P1, PT, R9, R6, PT ;  /* 0x000000060900720c */ /* 0x000fc60003f25270 */
[----:B------:R1:W-:Y:S04]  /*0410*/  STG.E.U8 desc[UR6][R4.64], RZ ;  /* 0x000000ff04007986 */ /* 0x0003e8000c101106 */
[----:B------:R1:W-:Y:S04]  /*0420*/  STG.E.U8 desc[UR6][R4.64+0x1], RZ ;  /* 0x000001ff04007986 */ /* 0x0003e8000c101106 */
[----:B------:R1:W-:Y:S04]  /*0430*/  STG.E.U8 desc[UR6][R4.64+0x2], RZ ;  /* 0x000002ff04007986 */ /* 0x0003e8000c101106 */
[----:B------:R1:W-:Y:S04]  /*0440*/  STG.E.U8 desc[UR6][R4.64+0x3], RZ ;  /* 0x000003ff04007986 */ /* 0x0003e8000c101106 */
[----:B------:R1:W-:Y:S04]  /*0450*/  STG.E.U8 desc[UR6][R4.64+0x4], RZ ;  /* 0x000004ff04007986 */ /* 0x0003e8000c101106 */
[----:B------:R1:W-:Y:S04]  /*0460*/  STG.E.U8 desc[UR6][R4.64+0x5], RZ ;  /* 0x000005ff04007986 */ /* 0x0003e8000c101106 */
[----:B------:R1:W-:Y:S04]  /*0470*/  STG.E.U8 desc[UR6][R4.64+0x6], RZ ;  /* 0x000006ff04007986 */ /* 0x0003e8000c101106 */
[----:B------:R1:W-:Y:S01]  /*0480*/  STG.E.U8 desc[UR6][R4.64+0x7], RZ ;  /* 0x000007ff04007986 */ /* 0x0003e2000c101106 */
[----:B------:R-:W-:Y:S05]  /*0490*/  @P1 BRA `(.L_x_8) ;  /* 0xfffffffc00c41947 */ /* 0x000fea000383ffff */
.L_x_7:
[----:B0-----:R-:W-:Y:S05]  /*04a0*/  BSYNC.RECONVERGENT B0 ;  /* 0x0000000000007941 */ /* 0x001fea0003800200 */
.L_x_6:
[----:B------:R-:W-:Y:S05]  /*04b0*/  @!P0 EXIT ;  /* 0x000000000000894d */ /* 0x000fea0003800000 */
[----:B------:R-:W-:Y:S01]  /*04c0*/  ISETP.GE.U32.AND P0, PT, R7, 0x4, PT ;  /* 0x000000040700780c */ /* 0x000fe20003f06070 */
[----:B------:R-:W-:Y:S01]  /*04d0*/  BSSY.RECONVERGENT B0, `(.L_x_9) ;  /* 0x000000d000007945 */ /* 0x000fe20003800200 */
[----:B------:R-:W-:-:S04]  /*04e0*/  LOP3.LUT R6, R2, 0x3, RZ, 0xc0, !PT ;  /* 0x0000000302067812 */ /* 0x000fc800078ec0ff */
[----:B------:R-:W-:-:S07]  /*04f0*/  ISETP.NE.AND P1, PT, R6, RZ, PT ;  /* 0x000000ff0600720c */ /* 0x000fce0003f25270 */
[----:B------:R-:W-:Y:S06]  /*0500*/  @!P0 BRA `(.L_x_10) ;  /* 0x0000000000248947 */ /* 0x000fec0003800000 */
[----:B------:R-:W0:Y:S01]  /*0510*/  LDCU.64 UR4, c[0x0][0x388] ;  /* 0x00007100ff0477ac */ /* 0x000e220008000a00 */
[----:B-1----:R-:W-:Y:S02]  /*0520*/  IMAD R5, R0, R11, R3 ;  /* 0x0000000b00057224 */ /* 0x002fe400078e0203 */
[----:B------:R-:W-:-:S03]  /*0530*/  VIADD R3, R3, 0x4 ;  /* 0x0000000403037836 */ /* 0x000fc60000000000 */
[----:B0-----:R-:W-:-:S04]  /*0540*/  IADD3 R4, P0, PT, R5, UR4, RZ ;  /* 0x0000000405047c10 */ /* 0x001fc8000ff1e0ff */
[----:B------:R-:W-:-:S05]  /*0550*/  LEA.HI.X.SX32 R5, R5, UR5, 0x1, P0 ;  /* 0x0000000505057c11 */ /* 0x000fca00080f0eff */
[----:B------:R0:W-:Y:S04]  /*0560*/  STG.E.U8 desc[UR6][R4.64], RZ ;  /* 0x000000ff04007986 */ /* 0x0001e8000c101106 */
[----:B------:R0:W-:Y:S04]  /*0570*/  STG.E.U8 desc[UR6][R4.64+0x1], RZ ;  /* 0x000001ff04007986 */ /* 0x0001e8000c101106 */
[----:B------:R0:W-:Y:S04]  /*0580*/  STG.E.U8 desc[UR6][R4.64+0x2], RZ ;  /* 0x000002ff04007986 */ /* 0x0001e8000c101106 */
[----:B------:R0:W-:Y:S02]  /*0590*/  STG.E.U8 desc[UR6][R4.64+0x3], RZ ;  /* 0x000003ff04007986 */ /* 0x0001e4000c101106 */
.L_x_10:
[----:B------:R-:W-:Y:S05]  /*05a0*/  BSYNC.RECONVERGENT B0 ;  /* 0x0000000000007941 */ /* 0x000fea0003800200 */
.L_x_9:
[----:B------:R-:W-:Y:S05]  /*05b0*/  @!P1 EXIT ;  /* 0x000000000000994d */ /* 0x000fea0003800000 */
[----:B------:R-:W-:Y:S02]  /*05c0*/  ISETP.NE.AND P0, PT, R6, 0x1, PT ;  /* 0x000000010600780c */ /* 0x000fe40003f05270 */
[----:B------:R-:W-:-:S04]  /*05d0*/  LOP3.LUT R2, R2, 0x1, RZ, 0xc0, !PT ;  /* 0x0000000102027812 */ /* 0x000fc800078ec0ff */
[----:B------:R-:W-:-:S07]  /*05e0*/  ISETP.NE.U32.AND P1, PT, R2, 0x1, PT ;  /* 0x000000010200780c */ /* 0x000fce0003f25070 */
[----:B------:R-:W2:Y:S01]  /*05f0*/  @P0 LDC.64 R6, c[0x0][0x388] ;  /* 0x0000e200ff060b82 */ /* 0x000ea20000000a00 */
[----:B01----:R-:W-:-:S05]  /*0600*/  @P0 IMAD R5, R0, R11, R3 ;  /* 0x0000000b00050224 */ /* 0x003fca00078e0203 */
[----:B--2---:R-:W-:-:S04]  /*0610*/  @P0 IADD3 R4, P2, PT, R5, R6, RZ ;  /* 0x0000000605040210 */ /* 0x004fc80007f5e0ff */
[----:B------:R-:W-:-:S05]  /*0620*/  @P0 LEA.HI.X.SX32 R5, R5, R7, 0x1, P2 ;  /* 0x0000000705050211 */ /* 0x000fca00010f0eff */
[----:B------:R0:W-:Y:S04]  /*0630*/  @P0 STG.E.U8 desc[UR6][R4.64], RZ ;  /* 0x000000ff04000986 */ /* 0x0001e8000c101106 */
[----:B------:R0:W-:Y:S01]  /*0640*/  @P0 STG.E.U8 desc[UR6][R4.64+0x1], RZ ;  /* 0x000001ff04000986 */ /* 0x0001e2000c101106 */
[----:B------:R-:W-:Y:S05]  /*0650*/  @P1 EXIT ;  /* 0x000000000000194d */ /* 0x000fea0003800000 */
[----:B------:R-:W1:Y:S01]  /*0660*/  LDCU.64 UR4, c[0x0][0x388] ;  /* 0x00007100ff0477ac */ /* 0x000e620008000a00 */
[----:B------:R-:W-:-:S04]  /*0670*/  @P0 VIADD R3, R3, 0x2 ;  /* 0x0000000203030836 */ /* 0x000fc80000000000 */
[----:B------:R-:W-:-:S05]  /*0680*/  IMAD R0, R0, R11, R3 ;  /* 0x0000000b00007224 */ /* 0x000fca00078e0203 */
[----:B-1----:R-:W-:-:S04]  /*0690*/  IADD3 R2, P0, PT, R0, UR4, RZ ;  /* 0x0000000400027c10 */ /* 0x002fc8000ff1e0ff */
[----:B------:R-:W-:-:S05]  /*06a0*/  LEA.HI.X.SX32 R3, R0, UR5, 0x1, P0 ;  /* 0x0000000500037c11 */ /* 0x000fca00080f0eff */
[----:B------:R-:W-:Y:S01]  /*06b0*/  STG.E.U8 desc[UR6][R2.64], RZ ;  /* 0x000000ff02007986 */ /* 0x000fe2000c101106 */
[----:B------:R-:W-:Y:S05]  /*06c0*/  EXIT ;  /* 0x000000000000794d */ /* 0x000fea0003800000 */
.L_x_11:
[----:B------:R-:W-:-:S00]  /*06d0*/  BRA `(.L_x_11) ;  /* 0xfffffffc00fc7947 */ /* 0x000fc0000383ffff */
[----:B------:R-:W-:-:S00]  /*06e0*/  NOP ;  /* 0x0000000000007918 */ /* 0x000fc00000000000 */
        /* <DEDUP_REMOVED lines=9> */
.L_x_12:


//--------------------- .nv.shared.reserved.0     --------------------------
	.section	.nv.shared.reserved.0,"aw",@nobits
	.weak		__nv_reservedSMEM_offset_0_alias
	.size		__nv_reservedSMEM_offset_0_alias, 0, 64
	.other		__nv_reservedSMEM_offset_0_alias,@"STO_CUDA_RESERVED_SHARED STV_DEFAULT"
__nv_reservedSMEM_offset_0_alias:
	.zero		0
	.zero		64


//--------------------- .nv.constant0._Z16find_hamming_onePiPbii --------------------------
	.section	.nv.constant0._Z16find_hamming_onePiPbii,"a",@progbits
	.sectionflags	@""
	.align	4
.nv.constant0._Z16find_hamming_onePiPbii:
	.zero		920


//--------------------- SYMBOLS --------------------------

	.type		.nv.reservedSmem.offset0,@object
	.size		.nv.reservedSmem.offset0,0x4
